//
// Generated by NVIDIA NVVM Compiler
//
// Compiler Build ID: CL-36424714
// Cuda compilation tools, release 13.0, V13.0.88
// Based on NVVM 20.0.0
//

.version 9.0
.target sm_100
.address_size 64


.entry _Z6kernelPKfS0_(
	.param .u64 .ptr .align 1 _Z6kernelPKfS0__param_0,
	.param .u64 .ptr .align 1 _Z6kernelPKfS0__param_1
)
{


	ret;

}


// ===== COMPILED SASS (sm_100) =====

	.target	sm_100

	.elftype	@"ET_EXEC"


//--------------------- .note.nv.tkinfo           --------------------------
	.section	.note.nv.tkinfo,"",@"SHT_NOTE"
	.sectionflags	@"SHF_NOTE_NV_TKINFO"
	.tkinfo
        /*0018*/ 	.word	0x00000002
        /*0030*/ 	.string	""
        /*0030*/ 	.string	"ptxas"
        /*0030*/ 	.string	"Cuda compilation tools, release 13.0, V13.0.88"
        /*0030*/ 	.string	"Build cuda_13.0.r13.0/compiler.36424714_0"
        /*0030*/ 	.string	"-arch sm_100 -m 64 "



//--------------------- .note.nv.cuinfo           --------------------------
	.section	.note.nv.cuinfo,"",@"SHT_NOTE"
	.sectionflags	@"SHF_NOTE_NV_CUINFO"
        /*0018*/ 	.short	0x0002
        /*001a*/ 	.short	0x0064
        /*001c*/ 	.short	0x0082
	.zero		2


//--------------------- .nv.info                  --------------------------
	.section	.nv.info,"",@"SHT_CUDA_INFO"
	.align	4


	//----- nvinfo : EIATTR_REGCOUNT
	.align		4
        /*0000*/ 	.byte	0x04, 0x2f
        /*0002*/ 	.short	(.L_1 - .L_0)
	.align		4
.L_0:
        /*0004*/ 	.word	index@(_Z6kernelPKfS0_)
        /*0008*/ 	.word	0x00000004


	//----- nvinfo : EIATTR_FRAME_SIZE
	.align		4
.L_1:
        /*000c*/ 	.byte	0x04, 0x11
        /*000e*/ 	.short	(.L_3 - .L_2)
	.align		4
.L_2:
        /*0010*/ 	.word	index@(_Z6kernelPKfS0_)
        /*0014*/ 	.word	0x00000000


	//----- nvinfo : EIATTR_MIN_STACK_SIZE
	.align		4
.L_3:
        /*0018*/ 	.byte	0x04, 0x12
        /*001a*/ 	.short	(.L_5 - .L_4)
	.align		4
.L_4:
        /*001c*/ 	.word	index@(_Z6kernelPKfS0_)
        /*0020*/ 	.word	0x00000000
.L_5:


//--------------------- .nv.compat                --------------------------
	.section	.nv.compat,"",@"SHT_CUDA_COMPAT_INFO"
	.align	4
        /*0000*/ 	.byte	0x02, 0x09, 0x00, 0x00, 0x02, 0x02, 0x01, 0x00, 0x02, 0x05, 0x05, 0x00, 0x03, 0x07, 0x01, 0x01
        /*0010*/ 	.byte	0x02, 0x03, 0x00, 0x00, 0x02, 0x06, 0x01, 0x00, 0x04, 0x0b, 0x08, 0x00, 0x09, 0x00, 0x00, 0x00
        /*0020*/ 	.byte	0x00, 0x00, 0x00, 0x00


//--------------------- .nv.info._Z6kernelPKfS0_  --------------------------
	.section	.nv.info._Z6kernelPKfS0_,"",@"SHT_CUDA_INFO"
	.sectionflags	@""
	.align	4


	//----- nvinfo : EIATTR_CUDA_API_VERSION
	.align		4
        /*0000*/ 	.byte	0x04, 0x37
        /*0002*/ 	.short	(.L_7 - .L_6)
.L_6:
        /*0004*/ 	.word	0x00000082


	//----- nvinfo : EIATTR_KPARAM_INFO
	.align		4
.L_7:
        /*0008*/ 	.byte	0x04, 0x17
        /*000a*/ 	.short	(.L_9 - .L_8)
.L_8:
        /*000c*/ 	.word	0x00000000
        /*0010*/ 	.short	0x0001
        /*0012*/ 	.short	0x0008
        /*0014*/ 	.byte	0x00, 0xf5, 0x21, 0x00


	//----- nvinfo : EIATTR_KPARAM_INFO
	.align		4
.L_9:
        /*0018*/ 	.byte	0x04, 0x17
        /*001a*/ 	.short	(.L_11 - .L_10)
.L_10:
        /*001c*/ 	.word	0x00000000
        /*0020*/ 	.short	0x0000
        /*0022*/ 	.short	0x0000
        /*0024*/ 	.byte	0x00, 0xf5, 0x21, 0x00


	//----- nvinfo : EIATTR_SPARSE_MMA_MASK
	.align		4
.L_11:
        /*0028*/ 	.byte	0x03, 0x50
        /*002a*/ 	.short	0x0000


	//----- nvinfo : EIATTR_MAXREG_COUNT
	.align		4
        /*002c*/ 	.byte	0x03, 0x1b
        /*002e*/ 	.short	0x00ff


	//----- nvinfo : EIATTR_MERCURY_ISA_VERSION
	.align		4
        /*0030*/ 	.byte	0x03, 0x5f
        /*0032*/ 	.short	0x0101


	//----- nvinfo : EIATTR_VRC_CTA_INIT_COUNT
	.align		4
        /*0034*/ 	.byte	0x02, 0x4a
	.zero		1
	.zero		1


	//----- nvinfo : EIATTR_EXIT_INSTR_OFFSETS
	.align		4
        /*0038*/ 	.byte	0x04, 0x1c
        /*003a*/ 	.short	(.L_13 - .L_12)


	//   ....[0]....
.L_12:
        /*003c*/ 	.word	0x00000010


	//----- nvinfo : EIATTR_CBANK_PARAM_SIZE
	.align		4
.L_13:
        /*0040*/ 	.byte	0x03, 0x19
        /*0042*/ 	.short	0x0010


	//----- nvinfo : EIATTR_PARAM_CBANK
	.align		4
        /*0044*/ 	.byte	0x04, 0x0a
        /*0046*/ 	.short	(.L_15 - .L_14)
	.align		4
.L_14:
        /*0048*/ 	.word	index@(.nv.constant0._Z6kernelPKfS0_)
        /*004c*/ 	.short	0x0380
        /*004e*/ 	.short	0x0010


	//----- nvinfo : EIATTR_SW_WAR
	.align		4
.L_15:
        /*0050*/ 	.byte	0x04, 0x36
        /*0052*/ 	.short	(.L_17 - .L_16)
.L_16:
        /*0054*/ 	.word	0x00000008
.L_17:


//--------------------- .nv.callgraph             --------------------------
	.section	.nv.callgraph,"",@"SHT_CUDA_CALLGRAPH"
	.align	4
	.sectionentsize	8
	.align		4
        /*0000*/ 	.word	0x00000000
	.align		4
        /*0004*/ 	.word	0xffffffff
	.align		4
        /*0008*/ 	.word	0x00000000
	.align		4
        /*000c*/ 	.word	0xfffffffe
	.align		4
        /*0010*/ 	.word	0x00000000
	.align		4
        /*0014*/ 	.word	0xfffffffd
	.align		4
        /*0018*/ 	.word	0x00000000
	.align		4
        /*001c*/ 	.word	0xfffffffc


//--------------------- .text._Z6kernelPKfS0_     --------------------------
	.section	.text._Z6kernelPKfS0_,"ax",@progbits
	.align	128
.text._Z6kernelPKfS0_:
        .type           _Z6kernelPKfS0_,@function
        .size           _Z6kernelPKfS0_,(.L_x_1 - _Z6kernelPKfS0_)
        .other          _Z6kernelPKfS0_,@"STO_CUDA_ENTRY STV_DEFAULT"
_Z6kernelPKfS0_:
[----:B------:R-:W-:Y:S01]  /*0000*/  LDC R1, c[0x0][0x37c] ;  /* 0x0000df00ff017b82 */ /* 0x000fe20000000800 */
[----:B------:R-:W-:Y:S05]  /*0010*/  EXIT ;  /* 0x000000000000794d */ /* 0x000fea0003800000 */
.L_x_0:
[----:B------:R-:W-:-:S00]  /*0020*/  BRA `(.L_x_0) ;  /* 0xfffffffc00fc7947 */ /* 0x000fc0000383ffff */
[----:B------:R-:W-:-:S00]  /*0030*/  NOP ;  /* 0x0000000000007918 */ /* 0x000fc00000000000 */
        /* <DEDUP_REMOVED lines=12> */
.L_x_1:


//--------------------- .nv.shared.reserved.0     --------------------------
	.section	.nv.shared.reserved.0,"aw",@nobits
	.weak		__nv_reservedSMEM_offset_0_alias
	.size		__nv_reservedSMEM_offset_0_alias, 0, 64
	.other		__nv_reservedSMEM_offset_0_alias,@"STO_CUDA_RESERVED_SHARED STV_DEFAULT"
__nv_reservedSMEM_offset_0_alias:
	.zero		0
	.zero		64


//--------------------- .nv.constant0._Z6kernelPKfS0_ --------------------------
	.section	.nv.constant0._Z6kernelPKfS0_,"a",@progbits
	.sectionflags	@""
	.align	4
.nv.constant0._Z6kernelPKfS0_:
	.zero		912


//--------------------- SYMBOLS --------------------------

	.type		.nv.reservedSmem.offset0,@object
	.size		.nv.reservedSmem.offset0,0x4
